//
// Generated by NVIDIA NVVM Compiler
//
// Compiler Build ID: CL-36424714
// Cuda compilation tools, release 13.0, V13.0.88
// Based on NVVM 20.0.0
//

.version 9.0
.target sm_100
.address_size 64

	// .globl	_Z3addPiS_S_

.visible .entry _Z3addPiS_S_(
	.param .u64 .ptr .align 1 _Z3addPiS_S__param_0,
	.param .u64 .ptr .align 1 _Z3addPiS_S__param_1,
	.param .u64 .ptr .align 1 _Z3addPiS_S__param_2
)
{
	.reg .b32 	%r<4>;
	.reg .b64 	%rd<7>;

	ld.param.u64 	%rd1, [_Z3addPiS_S__param_0];
	ld.param.u64 	%rd2, [_Z3addPiS_S__param_1];
	ld.param.u64 	%rd3, [_Z3addPiS_S__param_2];
	cvta.to.global.u64 	%rd4, %rd3;
	cvta.to.global.u64 	%rd5, %rd2;
	cvta.to.global.u64 	%rd6, %rd1;
	ld.global.u32 	%r1, [%rd6];
	ld.global.u32 	%r2, [%rd5];
	add.s32 	%r3, %r2, %r1;
	st.global.u32 	[%rd4], %r3;
	ret;

}


// ===== COMPILED SASS (sm_100) =====

	.target	sm_100

	.elftype	@"ET_EXEC"


//--------------------- .note.nv.tkinfo           --------------------------
	.section	.note.nv.tkinfo,"",@"SHT_NOTE"
	.sectionflags	@"SHF_NOTE_NV_TKINFO"
	.tkinfo
        /*0018*/ 	.word	0x00000002
        /*0030*/ 	.string	""
        /*0030*/ 	.string	"ptxas"
        /*0030*/ 	.string	"Cuda compilation tools, release 13.0, V13.0.88"
        /*0030*/ 	.string	"Build cuda_13.0.r13.0/compiler.36424714_0"
        /*0030*/ 	.string	"-arch sm_100 -m 64 "



//--------------------- .note.nv.cuinfo           --------------------------
	.section	.note.nv.cuinfo,"",@"SHT_NOTE"
	.sectionflags	@"SHF_NOTE_NV_CUINFO"
        /*0018*/ 	.short	0x0002
        /*001a*/ 	.short	0x0064
        /*001c*/ 	.short	0x0082
	.zero		2


//--------------------- .nv.info                  --------------------------
	.section	.nv.info,"",@"SHT_CUDA_INFO"
	.align	4


	//----- nvinfo : EIATTR_REGCOUNT
	.align		4
        /*0000*/ 	.byte	0x04, 0x2f
        /*0002*/ 	.short	(.L_1 - .L_0)
	.align		4
.L_0:
        /*0004*/ 	.word	index@(_Z3addPiS_S_)
        /*0008*/ 	.word	0x0000000c


	//----- nvinfo : EIATTR_FRAME_SIZE
	.align		4
.L_1:
        /*000c*/ 	.byte	0x04, 0x11
        /*000e*/ 	.short	(.L_3 - .L_2)
	.align		4
.L_2:
        /*0010*/ 	.word	index@(_Z3addPiS_S_)
        /*0014*/ 	.word	0x00000000


	//----- nvinfo : EIATTR_MIN_STACK_SIZE
	.align		4
.L_3:
        /*0018*/ 	.byte	0x04, 0x12
        /*001a*/ 	.short	(.L_5 - .L_4)
	.align		4
.L_4:
        /*001c*/ 	.word	index@(_Z3addPiS_S_)
        /*0020*/ 	.word	0x00000000
.L_5:


//--------------------- .nv.compat                --------------------------
	.section	.nv.compat,"",@"SHT_CUDA_COMPAT_INFO"
	.align	4
        /*0000*/ 	.byte	0x02, 0x09, 0x00, 0x00, 0x02, 0x02, 0x01, 0x00, 0x02, 0x05, 0x05, 0x00, 0x03, 0x07, 0x01, 0x01
        /*0010*/ 	.byte	0x02, 0x03, 0x00, 0x00, 0x02, 0x06, 0x01, 0x00, 0x04, 0x0b, 0x08, 0x00, 0x09, 0x00, 0x00, 0x00
        /*0020*/ 	.byte	0x00, 0x00, 0x00, 0x00


//--------------------- .nv.info._Z3addPiS_S_     --------------------------
	.section	.nv.info._Z3addPiS_S_,"",@"SHT_CUDA_INFO"
	.sectionflags	@""
	.align	4


	//----- nvinfo : EIATTR_CUDA_API_VERSION
	.align		4
        /*0000*/ 	.byte	0x04, 0x37
        /*0002*/ 	.short	(.L_7 - .L_6)
.L_6:
        /*0004*/ 	.word	0x00000082


	//----- nvinfo : EIATTR_KPARAM_INFO
	.align		4
.L_7:
        /*0008*/ 	.byte	0x04, 0x17
        /*000a*/ 	.short	(.L_9 - .L_8)
.L_8:
        /*000c*/ 	.word	0x00000000
        /*0010*/ 	.short	0x0002
        /*0012*/ 	.short	0x0010
        /*0014*/ 	.byte	0x00, 0xf5, 0x21, 0x00


	//----- nvinfo : EIATTR_KPARAM_INFO
	.align		4
.L_9:
        /*0018*/ 	.byte	0x04, 0x17
        /*001a*/ 	.short	(.L_11 - .L_10)
.L_10:
        /*001c*/ 	.word	0x00000000
        /*0020*/ 	.short	0x0001
        /*0022*/ 	.short	0x0008
        /*0024*/ 	.byte	0x00, 0xf5, 0x21, 0x00


	//----- nvinfo : EIATTR_KPARAM_INFO
	.align		4
.L_11:
        /*0028*/ 	.byte	0x04, 0x17
        /*002a*/ 	.short	(.L_13 - .L_12)
.L_12:
        /*002c*/ 	.word	0x00000000
        /*0030*/ 	.short	0x0000
        /*0032*/ 	.short	0x0000
        /*0034*/ 	.byte	0x00, 0xf5, 0x21, 0x00


	//----- nvinfo : EIATTR_SPARSE_MMA_MASK
	.align		4
.L_13:
        /*0038*/ 	.byte	0x03, 0x50
        /*003a*/ 	.short	0x0000


	//----- nvinfo : EIATTR_MAXREG_COUNT
	.align		4
        /*003c*/ 	.byte	0x03, 0x1b
        /*003e*/ 	.short	0x00ff


	//----- nvinfo : EIATTR_MERCURY_ISA_VERSION
	.align		4
        /*0040*/ 	.byte	0x03, 0x5f
        /*0042*/ 	.short	0x0101


	//----- nvinfo : EIATTR_VRC_CTA_INIT_COUNT
	.align		4
        /*0044*/ 	.byte	0x02, 0x4a
	.zero		1
	.zero		1


	//----- nvinfo : EIATTR_EXIT_INSTR_OFFSETS
	.align		4
        /*0048*/ 	.byte	0x04, 0x1c
        /*004a*/ 	.short	(.L_15 - .L_14)


	//   ....[0]....
.L_14:
        /*004c*/ 	.word	0x00000090


	//----- nvinfo : EIATTR_CBANK_PARAM_SIZE
	.align		4
.L_15:
        /*0050*/ 	.byte	0x03, 0x19
        /*0052*/ 	.short	0x0018


	//----- nvinfo : EIATTR_PARAM_CBANK
	.align		4
        /*0054*/ 	.byte	0x04, 0x0a
        /*0056*/ 	.short	(.L_17 - .L_16)
	.align		4
.L_16:
        /*0058*/ 	.word	index@(.nv.constant0._Z3addPiS_S_)
        /*005c*/ 	.short	0x0380
        /*005e*/ 	.short	0x0018


	//----- nvinfo : EIATTR_SW_WAR
	.align		4
.L_17:
        /*0060*/ 	.byte	0x04, 0x36
        /*0062*/ 	.short	(.L_19 - .L_18)
.L_18:
        /*0064*/ 	.word	0x00000008
.L_19:


//--------------------- .nv.callgraph             --------------------------
	.section	.nv.callgraph,"",@"SHT_CUDA_CALLGRAPH"
	.align	4
	.sectionentsize	8
	.align		4
        /*0000*/ 	.word	0x00000000
	.align		4
        /*0004*/ 	.word	0xffffffff
	.align		4
        /*0008*/ 	.word	0x00000000
	.align		4
        /*000c*/ 	.word	0xfffffffe
	.align		4
        /*0010*/ 	.word	0x00000000
	.align		4
        /*0014*/ 	.word	0xfffffffd
	.align		4
        /*0018*/ 	.word	0x00000000
	.align		4
        /*001c*/ 	.word	0xfffffffc


//--------------------- .text._Z3addPiS_S_        --------------------------
	.section	.text._Z3addPiS_S_,"ax",@progbits
	.align	128
        .global         _Z3addPiS_S_
        .type           _Z3addPiS_S_,@function
        .size           _Z3addPiS_S_,(.L_x_1 - _Z3addPiS_S_)
        .other          _Z3addPiS_S_,@"STO_CUDA_ENTRY STV_DEFAULT"
_Z3addPiS_S_:
.text._Z3addPiS_S_:
[----:B------:R-:W-:Y:S08]  /*0000*/  LDC R1, c[0x0][0x37c] ;  /* 0x0000df00ff017b82 */ /* 0x000ff00000000800 */
[----:B------:R-:W0:Y:S01]  /*0010*/  LDC.64 R2, c[0x0][0x380] ;  /* 0x0000e000ff027b82 */ /* 0x000e220000000a00 */
[----:B------:R-:W0:Y:S07]  /*0020*/  LDCU.64 UR4, c[0x0][0x358] ;  /* 0x00006b00ff0477ac */ /* 0x000e2e0008000a00 */
[----:B------:R-:W1:Y:S01]  /*0030*/  LDC.64 R4, c[0x0][0x388] ;  /* 0x0000e200ff047b82 */ /* 0x000e620000000a00 */
[----:B0-----:R-:W2:Y:S04]  /*0040*/  LDG.E R2, desc[UR4][R2.64] ;  /* 0x0000000402027981 */ /* 0x001ea8000c1e1900 */
[----:B-1----:R-:W2:Y:S03]  /*0050*/  LDG.E R5, desc[UR4][R4.64] ;  /* 0x0000000404057981 */ /* 0x002ea6000c1e1900 */
[----:B------:R-:W0:Y:S01]  /*0060*/  LDC.64 R6, c[0x0][0x390] ;  /* 0x0000e400ff067b82 */ /* 0x000e220000000a00 */
[----:B--2---:R-:W-:-:S05]  /*0070*/  IADD3 R9, PT, PT, R2, R5, RZ ;  /* 0x0000000502097210 */ /* 0x004fca0007ffe0ff */
[----:B0-----:R-:W-:Y:S01]  /*0080*/  STG.E desc[UR4][R6.64], R9 ;  /* 0x0000000906007986 */ /* 0x001fe2000c101904 */
[----:B------:R-:W-:Y:S05]  /*0090*/  EXIT ;  /* 0x000000000000794d */ /* 0x000fea0003800000 */
.L_x_0:
[----:B------:R-:W-:-:S00]  /*00a0*/  BRA `(.L_x_0) ;  /* 0xfffffffc00fc7947 */ /* 0x000fc0000383ffff */
[----:B------:R-:W-:-:S00]  /*00b0*/  NOP ;  /* 0x0000000000007918 */ /* 0x000fc00000000000 */
        /* <DEDUP_REMOVED lines=12> */
.L_x_1:


//--------------------- .nv.shared.reserved.0     --------------------------
	.section	.nv.shared.reserved.0,"aw",@nobits
	.weak		__nv_reservedSMEM_offset_0_alias
	.size		__nv_reservedSMEM_offset_0_alias, 0, 64
	.other		__nv_reservedSMEM_offset_0_alias,@"STO_CUDA_RESERVED_SHARED STV_DEFAULT"
__nv_reservedSMEM_offset_0_alias:
	.zero		0
	.zero		64


//--------------------- .nv.constant0._Z3addPiS_S_ --------------------------
	.section	.nv.constant0._Z3addPiS_S_,"a",@progbits
	.sectionflags	@""
	.align	4
.nv.constant0._Z3addPiS_S_:
	.zero		920


//--------------------- SYMBOLS --------------------------

	.type		.nv.reservedSmem.offset0,@object
	.size		.nv.reservedSmem.offset0,0x4
